//
// Generated by NVIDIA NVVM Compiler
//
// Compiler Build ID: CL-36424714
// Cuda compilation tools, release 13.0, V13.0.88
// Based on NVVM 20.0.0
//

.version 9.0
.target sm_100
.address_size 64

	// .globl	_Z17kernel_set_randomP17curandStateXORWOWil
.global .align 4 .b8 precalc_xorwow_matrix[102400];
.global .align 4 .b8 precalc_xorwow_offset_matrix[102400];
.global .align 4 .b8 mrg32k3aM1[2304];
.global .align 4 .b8 mrg32k3aM2[2304];
.global .align 4 .b8 mrg32k3aM1SubSeq[2016];
.global .align 4 .b8 mrg32k3aM2SubSeq[2016];
.global .align 4 .b8 mrg32k3aM1Seq[2304];
.global .align 4 .b8 mrg32k3aM2Seq[2304];
.const .align 8 .b8 __cr_lgamma_table[72];

.visible .entry _Z17kernel_set_randomP17curandStateXORWOWil(
	.param .u64 .ptr .align 1 _Z17kernel_set_randomP17curandStateXORWOWil_param_0,
	.param .u32 _Z17kernel_set_randomP17curandStateXORWOWil_param_1,
	.param .u64 _Z17kernel_set_randomP17curandStateXORWOWil_param_2
)
{
	.reg .pred 	%p<27>;
	.reg .b32 	%r<414>;
	.reg .b64 	%rd<19>;

	ld.param.u64 	%rd8, [_Z17kernel_set_randomP17curandStateXORWOWil_param_0];
	ld.param.u32 	%r183, [_Z17kernel_set_randomP17curandStateXORWOWil_param_1];
	ld.param.u64 	%rd9, [_Z17kernel_set_randomP17curandStateXORWOWil_param_2];
	mov.u32 	%r184, %tid.x;
	mov.u32 	%r185, %ctaid.x;
	mov.u32 	%r186, %ntid.x;
	mad.lo.s32 	%r1, %r185, %r186, %r184;
	setp.lt.s32 	%p1, %r1, 0;
	setp.gt.s32 	%p2, %r1, %r183;
	or.pred  	%p3, %p1, %p2;
	@%p3 bra 	$L__BB0_44;
	cvta.to.global.u64 	%rd10, %rd8;
	cvt.u64.u32 	%rd18, %r1;
	mul.wide.u32 	%rd11, %r1, 48;
	add.s64 	%rd2, %rd10, %rd11;
	cvt.u32.u64 	%r187, %rd9;
	xor.b32  	%r188, %r187, -1429050551;
	mul.lo.s32 	%r189, %r188, 1099087573;
	{ .reg .b32 tmp; mov.b64 {tmp, %r190}, %rd9; }
	xor.b32  	%r191, %r190, -136515619;
	mul.lo.s32 	%r192, %r191, -1703105765;
	add.s32 	%r193, %r189, %r192;
	add.s32 	%r194, %r193, 6615241;
	add.s32 	%r195, %r189, 123456789;
	st.global.v2.u32 	[%rd2], {%r194, %r195};
	xor.b32  	%r196, %r189, 362436069;
	add.s32 	%r197, %r192, 521288629;
	st.global.v2.u32 	[%rd2+8], {%r196, %r197};
	xor.b32  	%r198, %r192, 88675123;
	add.s32 	%r199, %r189, 5783321;
	st.global.v2.u32 	[%rd2+16], {%r198, %r199};
	setp.eq.s32 	%p4, %r1, 0;
	@%p4 bra 	$L__BB0_43;
	mov.b32 	%r320, 0;
$L__BB0_3:
	and.b64  	%rd4, %rd18, 3;
	setp.eq.s64 	%p5, %rd4, 0;
	@%p5 bra 	$L__BB0_42;
	mul.wide.u32 	%rd12, %r320, 3200;
	mov.u64 	%rd13, precalc_xorwow_matrix;
	add.s64 	%rd5, %rd13, %rd12;
	cvt.u32.u64 	%r3, %rd4;
	mov.b32 	%r321, 0;
$L__BB0_5:
	mov.b32 	%r334, 0;
	mov.u32 	%r335, %r334;
	mov.u32 	%r336, %r334;
	mov.u32 	%r337, %r334;
	mov.u32 	%r338, %r334;
	mov.u32 	%r327, %r334;
$L__BB0_6:
	mul.wide.u32 	%rd14, %r327, 4;
	add.s64 	%rd15, %rd2, %rd14;
	ld.global.u32 	%r11, [%rd15+4];
	shl.b32 	%r12, %r327, 5;
	mov.b32 	%r333, 0;
$L__BB0_7:
	.pragma "nounroll";
	shr.u32 	%r204, %r11, %r333;
	and.b32  	%r205, %r204, 1;
	setp.eq.b32 	%p6, %r205, 1;
	not.pred 	%p7, %p6;
	add.s32 	%r206, %r12, %r333;
	mul.lo.s32 	%r207, %r206, 5;
	mul.wide.u32 	%rd16, %r207, 4;
	add.s64 	%rd6, %rd5, %rd16;
	@%p7 bra 	$L__BB0_9;
	ld.global.u32 	%r208, [%rd6];
	xor.b32  	%r338, %r338, %r208;
	ld.global.u32 	%r209, [%rd6+4];
	xor.b32  	%r337, %r337, %r209;
	ld.global.u32 	%r210, [%rd6+8];
	xor.b32  	%r336, %r336, %r210;
	ld.global.u32 	%r211, [%rd6+12];
	xor.b32  	%r335, %r335, %r211;
	ld.global.u32 	%r212, [%rd6+16];
	xor.b32  	%r334, %r334, %r212;
$L__BB0_9:
	and.b32  	%r214, %r204, 2;
	setp.eq.s32 	%p8, %r214, 0;
	@%p8 bra 	$L__BB0_11;
	ld.global.u32 	%r215, [%rd6+20];
	xor.b32  	%r338, %r338, %r215;
	ld.global.u32 	%r216, [%rd6+24];
	xor.b32  	%r337, %r337, %r216;
	ld.global.u32 	%r217, [%rd6+28];
	xor.b32  	%r336, %r336, %r217;
	ld.global.u32 	%r218, [%rd6+32];
	xor.b32  	%r335, %r335, %r218;
	ld.global.u32 	%r219, [%rd6+36];
	xor.b32  	%r334, %r334, %r219;
$L__BB0_11:
	and.b32  	%r221, %r204, 4;
	setp.eq.s32 	%p9, %r221, 0;
	@%p9 bra 	$L__BB0_13;
	ld.global.u32 	%r222, [%rd6+40];
	xor.b32  	%r338, %r338, %r222;
	ld.global.u32 	%r223, [%rd6+44];
	xor.b32  	%r337, %r337, %r223;
	ld.global.u32 	%r224, [%rd6+48];
	xor.b32  	%r336, %r336, %r224;
	ld.global.u32 	%r225, [%rd6+52];
	xor.b32  	%r335, %r335, %r225;
	ld.global.u32 	%r226, [%rd6+56];
	xor.b32  	%r334, %r334, %r226;
$L__BB0_13:
	and.b32  	%r228, %r204, 8;
	setp.eq.s32 	%p10, %r228, 0;
	@%p10 bra 	$L__BB0_15;
	ld.global.u32 	%r229, [%rd6+60];
	xor.b32  	%r338, %r338, %r229;
	ld.global.u32 	%r230, [%rd6+64];
	xor.b32  	%r337, %r337, %r230;
	ld.global.u32 	%r231, [%rd6+68];
	xor.b32  	%r336, %r336, %r231;
	ld.global.u32 	%r232, [%rd6+72];
	xor.b32  	%r335, %r335, %r232;
	ld.global.u32 	%r233, [%rd6+76];
	xor.b32  	%r334, %r334, %r233;
$L__BB0_15:
	and.b32  	%r235, %r204, 16;
	setp.eq.s32 	%p11, %r235, 0;
	@%p11 bra 	$L__BB0_17;
	ld.global.u32 	%r236, [%rd6+80];
	xor.b32  	%r338, %r338, %r236;
	ld.global.u32 	%r237, [%rd6+84];
	xor.b32  	%r337, %r337, %r237;
	ld.global.u32 	%r238, [%rd6+88];
	xor.b32  	%r336, %r336, %r238;
	ld.global.u32 	%r239, [%rd6+92];
	xor.b32  	%r335, %r335, %r239;
	ld.global.u32 	%r240, [%rd6+96];
	xor.b32  	%r334, %r334, %r240;
$L__BB0_17:
	and.b32  	%r242, %r204, 32;
	setp.eq.s32 	%p12, %r242, 0;
	@%p12 bra 	$L__BB0_19;
	ld.global.u32 	%r243, [%rd6+100];
	xor.b32  	%r338, %r338, %r243;
	ld.global.u32 	%r244, [%rd6+104];
	xor.b32  	%r337, %r337, %r244;
	ld.global.u32 	%r245, [%rd6+108];
	xor.b32  	%r336, %r336, %r245;
	ld.global.u32 	%r246, [%rd6+112];
	xor.b32  	%r335, %r335, %r246;
	ld.global.u32 	%r247, [%rd6+116];
	xor.b32  	%r334, %r334, %r247;
$L__BB0_19:
	and.b32  	%r249, %r204, 64;
	setp.eq.s32 	%p13, %r249, 0;
	@%p13 bra 	$L__BB0_21;
	ld.global.u32 	%r250, [%rd6+120];
	xor.b32  	%r338, %r338, %r250;
	ld.global.u32 	%r251, [%rd6+124];
	xor.b32  	%r337, %r337, %r251;
	ld.global.u32 	%r252, [%rd6+128];
	xor.b32  	%r336, %r336, %r252;
	ld.global.u32 	%r253, [%rd6+132];
	xor.b32  	%r335, %r335, %r253;
	ld.global.u32 	%r254, [%rd6+136];
	xor.b32  	%r334, %r334, %r254;
$L__BB0_21:
	and.b32  	%r256, %r204, 128;
	setp.eq.s32 	%p14, %r256, 0;
	@%p14 bra 	$L__BB0_23;
	ld.global.u32 	%r257, [%rd6+140];
	xor.b32  	%r338, %r338, %r257;
	ld.global.u32 	%r258, [%rd6+144];
	xor.b32  	%r337, %r337, %r258;
	ld.global.u32 	%r259, [%rd6+148];
	xor.b32  	%r336, %r336, %r259;
	ld.global.u32 	%r260, [%rd6+152];
	xor.b32  	%r335, %r335, %r260;
	ld.global.u32 	%r261, [%rd6+156];
	xor.b32  	%r334, %r334, %r261;
$L__BB0_23:
	and.b32  	%r263, %r204, 256;
	setp.eq.s32 	%p15, %r263, 0;
	@%p15 bra 	$L__BB0_25;
	ld.global.u32 	%r264, [%rd6+160];
	xor.b32  	%r338, %r338, %r264;
	ld.global.u32 	%r265, [%rd6+164];
	xor.b32  	%r337, %r337, %r265;
	ld.global.u32 	%r266, [%rd6+168];
	xor.b32  	%r336, %r336, %r266;
	ld.global.u32 	%r267, [%rd6+172];
	xor.b32  	%r335, %r335, %r267;
	ld.global.u32 	%r268, [%rd6+176];
	xor.b32  	%r334, %r334, %r268;
$L__BB0_25:
	and.b32  	%r270, %r204, 512;
	setp.eq.s32 	%p16, %r270, 0;
	@%p16 bra 	$L__BB0_27;
	ld.global.u32 	%r271, [%rd6+180];
	xor.b32  	%r338, %r338, %r271;
	ld.global.u32 	%r272, [%rd6+184];
	xor.b32  	%r337, %r337, %r272;
	ld.global.u32 	%r273, [%rd6+188];
	xor.b32  	%r336, %r336, %r273;
	ld.global.u32 	%r274, [%rd6+192];
	xor.b32  	%r335, %r335, %r274;
	ld.global.u32 	%r275, [%rd6+196];
	xor.b32  	%r334, %r334, %r275;
$L__BB0_27:
	and.b32  	%r277, %r204, 1024;
	setp.eq.s32 	%p17, %r277, 0;
	@%p17 bra 	$L__BB0_29;
	ld.global.u32 	%r278, [%rd6+200];
	xor.b32  	%r338, %r338, %r278;
	ld.global.u32 	%r279, [%rd6+204];
	xor.b32  	%r337, %r337, %r279;
	ld.global.u32 	%r280, [%rd6+208];
	xor.b32  	%r336, %r336, %r280;
	ld.global.u32 	%r281, [%rd6+212];
	xor.b32  	%r335, %r335, %r281;
	ld.global.u32 	%r282, [%rd6+216];
	xor.b32  	%r334, %r334, %r282;
$L__BB0_29:
	and.b32  	%r284, %r204, 2048;
	setp.eq.s32 	%p18, %r284, 0;
	@%p18 bra 	$L__BB0_31;
	ld.global.u32 	%r285, [%rd6+220];
	xor.b32  	%r338, %r338, %r285;
	ld.global.u32 	%r286, [%rd6+224];
	xor.b32  	%r337, %r337, %r286;
	ld.global.u32 	%r287, [%rd6+228];
	xor.b32  	%r336, %r336, %r287;
	ld.global.u32 	%r288, [%rd6+232];
	xor.b32  	%r335, %r335, %r288;
	ld.global.u32 	%r289, [%rd6+236];
	xor.b32  	%r334, %r334, %r289;
$L__BB0_31:
	and.b32  	%r291, %r204, 4096;
	setp.eq.s32 	%p19, %r291, 0;
	@%p19 bra 	$L__BB0_33;
	ld.global.u32 	%r292, [%rd6+240];
	xor.b32  	%r338, %r338, %r292;
	ld.global.u32 	%r293, [%rd6+244];
	xor.b32  	%r337, %r337, %r293;
	ld.global.u32 	%r294, [%rd6+248];
	xor.b32  	%r336, %r336, %r294;
	ld.global.u32 	%r295, [%rd6+252];
	xor.b32  	%r335, %r335, %r295;
	ld.global.u32 	%r296, [%rd6+256];
	xor.b32  	%r334, %r334, %r296;
$L__BB0_33:
	and.b32  	%r298, %r204, 8192;
	setp.eq.s32 	%p20, %r298, 0;
	@%p20 bra 	$L__BB0_35;
	ld.global.u32 	%r299, [%rd6+260];
	xor.b32  	%r338, %r338, %r299;
	ld.global.u32 	%r300, [%rd6+264];
	xor.b32  	%r337, %r337, %r300;
	ld.global.u32 	%r301, [%rd6+268];
	xor.b32  	%r336, %r336, %r301;
	ld.global.u32 	%r302, [%rd6+272];
	xor.b32  	%r335, %r335, %r302;
	ld.global.u32 	%r303, [%rd6+276];
	xor.b32  	%r334, %r334, %r303;
$L__BB0_35:
	and.b32  	%r305, %r204, 16384;
	setp.eq.s32 	%p21, %r305, 0;
	@%p21 bra 	$L__BB0_37;
	ld.global.u32 	%r306, [%rd6+280];
	xor.b32  	%r338, %r338, %r306;
	ld.global.u32 	%r307, [%rd6+284];
	xor.b32  	%r337, %r337, %r307;
	ld.global.u32 	%r308, [%rd6+288];
	xor.b32  	%r336, %r336, %r308;
	ld.global.u32 	%r309, [%rd6+292];
	xor.b32  	%r335, %r335, %r309;
	ld.global.u32 	%r310, [%rd6+296];
	xor.b32  	%r334, %r334, %r310;
$L__BB0_37:
	and.b32  	%r312, %r204, 32768;
	setp.eq.s32 	%p22, %r312, 0;
	@%p22 bra 	$L__BB0_39;
	ld.global.u32 	%r313, [%rd6+300];
	xor.b32  	%r338, %r338, %r313;
	ld.global.u32 	%r314, [%rd6+304];
	xor.b32  	%r337, %r337, %r314;
	ld.global.u32 	%r315, [%rd6+308];
	xor.b32  	%r336, %r336, %r315;
	ld.global.u32 	%r316, [%rd6+312];
	xor.b32  	%r335, %r335, %r316;
	ld.global.u32 	%r317, [%rd6+316];
	xor.b32  	%r334, %r334, %r317;
$L__BB0_39:
	add.s32 	%r333, %r333, 16;
	setp.ne.s32 	%p23, %r333, 32;
	@%p23 bra 	$L__BB0_7;
	mad.lo.s32 	%r318, %r327, -31, %r12;
	add.s32 	%r327, %r318, 1;
	setp.ne.s32 	%p24, %r327, 5;
	@%p24 bra 	$L__BB0_6;
	st.global.u32 	[%rd2+4], %r338;
	st.global.u32 	[%rd2+8], %r337;
	st.global.u32 	[%rd2+12], %r336;
	st.global.u32 	[%rd2+16], %r335;
	st.global.u32 	[%rd2+20], %r334;
	add.s32 	%r321, %r321, 1;
	setp.lt.u32 	%p25, %r321, %r3;
	@%p25 bra 	$L__BB0_5;
$L__BB0_42:
	shr.u64 	%rd7, %rd18, 2;
	add.s32 	%r320, %r320, 1;
	setp.gt.u64 	%p26, %rd18, 3;
	mov.u64 	%rd18, %rd7;
	@%p26 bra 	$L__BB0_3;
$L__BB0_43:
	mov.b32 	%r319, 0;
	st.global.v2.u32 	[%rd2+24], {%r319, %r319};
	st.global.u32 	[%rd2+32], %r319;
	mov.b64 	%rd17, 0;
	st.global.u64 	[%rd2+40], %rd17;
$L__BB0_44:
	ret;

}
	// .globl	_Z13kernel_randomPfiiP17curandStateXORWOW
.visible .entry _Z13kernel_randomPfiiP17curandStateXORWOW(
	.param .u64 .ptr .align 1 _Z13kernel_randomPfiiP17curandStateXORWOW_param_0,
	.param .u32 _Z13kernel_randomPfiiP17curandStateXORWOW_param_1,
	.param .u32 _Z13kernel_randomPfiiP17curandStateXORWOW_param_2,
	.param .u64 .ptr .align 1 _Z13kernel_randomPfiiP17curandStateXORWOW_param_3
)
{
	.reg .pred 	%p<6>;
	.reg .b32 	%r<29>;
	.reg .b32 	%f<4>;
	.reg .b64 	%rd<9>;

	ld.param.u64 	%rd1, [_Z13kernel_randomPfiiP17curandStateXORWOW_param_0];
	ld.param.u32 	%r4, [_Z13kernel_randomPfiiP17curandStateXORWOW_param_1];
	ld.param.u32 	%r3, [_Z13kernel_randomPfiiP17curandStateXORWOW_param_2];
	ld.param.u64 	%rd2, [_Z13kernel_randomPfiiP17curandStateXORWOW_param_3];
	mov.u32 	%r6, %tid.x;
	mov.u32 	%r7, %ctaid.x;
	mov.u32 	%r8, %ntid.x;
	mad.lo.s32 	%r1, %r7, %r8, %r6;
	mov.u32 	%r9, %tid.y;
	mov.u32 	%r10, %ctaid.y;
	mov.u32 	%r11, %ntid.y;
	mad.lo.s32 	%r12, %r10, %r11, %r9;
	setp.lt.s32 	%p1, %r1, 0;
	setp.gt.s32 	%p2, %r1, %r3;
	setp.gt.s32 	%p3, %r12, %r4;
	or.pred  	%p4, %p2, %p3;
	or.pred  	%p5, %p4, %p1;
	@%p5 bra 	$L__BB1_2;
	cvta.to.global.u64 	%rd3, %rd2;
	cvta.to.global.u64 	%rd4, %rd1;
	mad.lo.s32 	%r13, %r3, %r12, %r1;
	mul.wide.u32 	%rd5, %r1, 48;
	add.s64 	%rd6, %rd3, %rd5;
	ld.global.v2.u32 	{%r14, %r15}, [%rd6];
	shr.u32 	%r16, %r15, 2;
	xor.b32  	%r17, %r16, %r15;
	ld.global.v2.u32 	{%r18, %r19}, [%rd6+8];
	ld.global.v2.u32 	{%r20, %r21}, [%rd6+16];
	st.global.v2.u32 	[%rd6+8], {%r19, %r20};
	shl.b32 	%r22, %r21, 4;
	shl.b32 	%r23, %r17, 1;
	xor.b32  	%r24, %r23, %r22;
	xor.b32  	%r25, %r24, %r17;
	xor.b32  	%r26, %r25, %r21;
	st.global.v2.u32 	[%rd6+16], {%r21, %r26};
	add.s32 	%r27, %r14, 362437;
	st.global.v2.u32 	[%rd6], {%r27, %r18};
	add.s32 	%r28, %r26, %r27;
	cvt.rn.f32.u32 	%f1, %r28;
	fma.rn.f32 	%f2, %f1, 0f2F800000, 0f2F000000;
	abs.f32 	%f3, %f2;
	mul.wide.s32 	%rd7, %r13, 4;
	add.s64 	%rd8, %rd4, %rd7;
	st.global.f32 	[%rd8], %f3;
$L__BB1_2:
	ret;

}


// ===== COMPILED SASS (sm_100) =====

	.target	sm_100

	.elftype	@"ET_EXEC"


//--------------------- .note.nv.tkinfo           --------------------------
	.section	.note.nv.tkinfo,"",@"SHT_NOTE"
	.sectionflags	@"SHF_NOTE_NV_TKINFO"
	.tkinfo
        /*0018*/ 	.word	0x00000002
        /*0030*/ 	.string	""
        /*0030*/ 	.string	"ptxas"
        /*0030*/ 	.string	"Cuda compilation tools, release 13.0, V13.0.88"
        /*0030*/ 	.string	"Build cuda_13.0.r13.0/compiler.36424714_0"
        /*0030*/ 	.string	"-arch sm_100 -m 64 "



//--------------------- .note.nv.cuinfo           --------------------------
	.section	.note.nv.cuinfo,"",@"SHT_NOTE"
	.sectionflags	@"SHF_NOTE_NV_CUINFO"
        /*0018*/ 	.short	0x0002
        /*001a*/ 	.short	0x0064
        /*001c*/ 	.short	0x0082
	.zero		2


//--------------------- .nv.info                  --------------------------
	.section	.nv.info,"",@"SHT_CUDA_INFO"
	.align	4


	//----- nvinfo : EIATTR_REGCOUNT
	.align		4
        /*0000*/ 	.byte	0x04, 0x2f
        /*0002*/ 	.short	(.L_10 - .L_9)
	.align		4
.L_9:
        /*0004*/ 	.word	index@(_Z17kernel_set_randomP17curandStateXORWOWil)
        /*0008*/ 	.word	0x0000001f


	//----- nvinfo : EIATTR_FRAME_SIZE
	.align		4
.L_10:
        /*000c*/ 	.byte	0x04, 0x11
        /*000e*/ 	.short	(.L_12 - .L_11)
	.align		4
.L_11:
        /*0010*/ 	.word	index@(_Z17kernel_set_randomP17curandStateXORWOWil)
        /*0014*/ 	.word	0x00000000


	//----- nvinfo : EIATTR_REGCOUNT
	.align		4
.L_12:
        /*0018*/ 	.byte	0x04, 0x2f
        /*001a*/ 	.short	(.L_14 - .L_13)
	.align		4
.L_13:
        /*001c*/ 	.word	index@(_Z13kernel_randomPfiiP17curandStateXORWOW)
        /*0020*/ 	.word	0x00000012


	//----- nvinfo : EIATTR_FRAME_SIZE
	.align		4
.L_14:
        /*0024*/ 	.byte	0x04, 0x11
        /*0026*/ 	.short	(.L_16 - .L_15)
	.align		4
.L_15:
        /*0028*/ 	.word	index@(_Z13kernel_randomPfiiP17curandStateXORWOW)
        /*002c*/ 	.word	0x00000000


	//----- nvinfo : EIATTR_MIN_STACK_SIZE
	.align		4
.L_16:
        /*0030*/ 	.byte	0x04, 0x12
        /*0032*/ 	.short	(.L_18 - .L_17)
	.align		4
.L_17:
        /*0034*/ 	.word	index@(_Z13kernel_randomPfiiP17curandStateXORWOW)
        /*0038*/ 	.word	0x00000000


	//----- nvinfo : EIATTR_MIN_STACK_SIZE
	.align		4
.L_18:
        /*003c*/ 	.byte	0x04, 0x12
        /*003e*/ 	.short	(.L_20 - .L_19)
	.align		4
.L_19:
        /*0040*/ 	.word	index@(_Z17kernel_set_randomP17curandStateXORWOWil)
        /*0044*/ 	.word	0x00000000
.L_20:


//--------------------- .nv.compat                --------------------------
	.section	.nv.compat,"",@"SHT_CUDA_COMPAT_INFO"
	.align	4
        /*0000*/ 	.byte	0x02, 0x09, 0x00, 0x00, 0x02, 0x02, 0x01, 0x00, 0x02, 0x05, 0x05, 0x00, 0x03, 0x07, 0x01, 0x01
        /*0010*/ 	.byte	0x02, 0x03, 0x00, 0x00, 0x02, 0x06, 0x01, 0x00, 0x04, 0x0b, 0x08, 0x00, 0x09, 0x00, 0x00, 0x00
        /*0020*/ 	.byte	0x00, 0x00, 0x00, 0x00


//--------------------- .nv.info._Z13kernel_randomPfiiP17curandStateXORWOW --------------------------
	.section	.nv.info._Z13kernel_randomPfiiP17curandStateXORWOW,"",@"SHT_CUDA_INFO"
	.sectionflags	@""
	.align	4


	//----- nvinfo : EIATTR_CUDA_API_VERSION
	.align		4
        /*0000*/ 	.byte	0x04, 0x37
        /*0002*/ 	.short	(.L_22 - .L_21)
.L_21:
        /*0004*/ 	.word	0x00000082


	//----- nvinfo : EIATTR_KPARAM_INFO
	.align		4
.L_22:
        /*0008*/ 	.byte	0x04, 0x17
        /*000a*/ 	.short	(.L_24 - .L_23)
.L_23:
        /*000c*/ 	.word	0x00000000
        /*0010*/ 	.short	0x0003
        /*0012*/ 	.short	0x0010
        /*0014*/ 	.byte	0x00, 0xf5, 0x21, 0x00


	//----- nvinfo : EIATTR_KPARAM_INFO
	.align		4
.L_24:
        /*0018*/ 	.byte	0x04, 0x17
        /*001a*/ 	.short	(.L_26 - .L_25)
.L_25:
        /*001c*/ 	.word	0x00000000
        /*0020*/ 	.short	0x0002
        /*0022*/ 	.short	0x000c
        /*0024*/ 	.byte	0x00, 0xf0, 0x11, 0x00


	//----- nvinfo : EIATTR_KPARAM_INFO
	.align		4
.L_26:
        /*0028*/ 	.byte	0x04, 0x17
        /*002a*/ 	.short	(.L_28 - .L_27)
.L_27:
        /*002c*/ 	.word	0x00000000
        /*0030*/ 	.short	0x0001
        /*0032*/ 	.short	0x0008
        /*0034*/ 	.byte	0x00, 0xf0, 0x11, 0x00


	//----- nvinfo : EIATTR_KPARAM_INFO
	.align		4
.L_28:
        /*0038*/ 	.byte	0x04, 0x17
        /*003a*/ 	.short	(.L_30 - .L_29)
.L_29:
        /*003c*/ 	.word	0x00000000
        /*0040*/ 	.short	0x0000
        /*0042*/ 	.short	0x0000
        /*0044*/ 	.byte	0x00, 0xf5, 0x21, 0x00


	//----- nvinfo : EIATTR_SPARSE_MMA_MASK
	.align		4
.L_30:
        /*0048*/ 	.byte	0x03, 0x50
        /*004a*/ 	.short	0x0000


	//----- nvinfo : EIATTR_MAXREG_COUNT
	.align		4
        /*004c*/ 	.byte	0x03, 0x1b
        /*004e*/ 	.short	0x00ff


	//----- nvinfo : EIATTR_MERCURY_ISA_VERSION
	.align		4
        /*0050*/ 	.byte	0x03, 0x5f
        /*0052*/ 	.short	0x0101


	//----- nvinfo : EIATTR_VRC_CTA_INIT_COUNT
	.align		4
        /*0054*/ 	.byte	0x02, 0x4a
	.zero		1
	.zero		1


	//----- nvinfo : EIATTR_EXIT_INSTR_OFFSETS
	.align		4
        /*0058*/ 	.byte	0x04, 0x1c
        /*005a*/ 	.short	(.L_32 - .L_31)


	//   ....[0]....
.L_31:
        /*005c*/ 	.word	0x000000d0


	//   ....[1]....
        /*0060*/ 	.word	0x000002b0


	//----- nvinfo : EIATTR_CBANK_PARAM_SIZE
	.align		4
.L_32:
        /*0064*/ 	.byte	0x03, 0x19
        /*0066*/ 	.short	0x0018


	//----- nvinfo : EIATTR_PARAM_CBANK
	.align		4
        /*0068*/ 	.byte	0x04, 0x0a
        /*006a*/ 	.short	(.L_34 - .L_33)
	.align		4
.L_33:
        /*006c*/ 	.word	index@(.nv.constant0._Z13kernel_randomPfiiP17curandStateXORWOW)
        /*0070*/ 	.short	0x0380
        /*0072*/ 	.short	0x0018


	//----- nvinfo : EIATTR_SW_WAR
	.align		4
.L_34:
        /*0074*/ 	.byte	0x04, 0x36
        /*0076*/ 	.short	(.L_36 - .L_35)
.L_35:
        /*0078*/ 	.word	0x00000008
.L_36:


//--------------------- .nv.info._Z17kernel_set_randomP17curandStateXORWOWil --------------------------
	.section	.nv.info._Z17kernel_set_randomP17curandStateXORWOWil,"",@"SHT_CUDA_INFO"
	.sectionflags	@""
	.align	4


	//----- nvinfo : EIATTR_CUDA_API_VERSION
	.align		4
        /*0000*/ 	.byte	0x04, 0x37
        /*0002*/ 	.short	(.L_38 - .L_37)
.L_37:
        /*0004*/ 	.word	0x00000082


	//----- nvinfo : EIATTR_KPARAM_INFO
	.align		4
.L_38:
        /*0008*/ 	.byte	0x04, 0x17
        /*000a*/ 	.short	(.L_40 - .L_39)
.L_39:
        /*000c*/ 	.word	0x00000000
        /*0010*/ 	.short	0x0002
        /*0012*/ 	.short	0x0010
        /*0014*/ 	.byte	0x00, 0xf0, 0x21, 0x00


	//----- nvinfo : EIATTR_KPARAM_INFO
	.align		4
.L_40:
        /*0018*/ 	.byte	0x04, 0x17
        /*001a*/ 	.short	(.L_42 - .L_41)
.L_41:
        /*001c*/ 	.word	0x00000000
        /*0020*/ 	.short	0x0001
        /*0022*/ 	.short	0x0008
        /*0024*/ 	.byte	0x00, 0xf0, 0x11, 0x00


	//----- nvinfo : EIATTR_KPARAM_INFO
	.align		4
.L_42:
        /*0028*/ 	.byte	0x04, 0x17
        /*002a*/ 	.short	(.L_44 - .L_43)
.L_43:
        /*002c*/ 	.word	0x00000000
        /*0030*/ 	.short	0x0000
        /*0032*/ 	.short	0x0000
        /*0034*/ 	.byte	0x00, 0xf5, 0x21, 0x00


	//----- nvinfo : EIATTR_SPARSE_MMA_MASK
	.align		4
.L_44:
        /*0038*/ 	.byte	0x03, 0x50
        /*003a*/ 	.short	0x0000


	//----- nvinfo : EIATTR_MAXREG_COUNT
	.align		4
        /*003c*/ 	.byte	0x03, 0x1b
        /*003e*/ 	.short	0x00ff


	//----- nvinfo : EIATTR_MERCURY_ISA_VERSION
	.align		4
        /*0040*/ 	.byte	0x03, 0x5f
        /*0042*/ 	.short	0x0101


	//----- nvinfo : EIATTR_VRC_CTA_INIT_COUNT
	.align		4
        /*0044*/ 	.byte	0x02, 0x4a
	.zero		1
	.zero		1


	//----- nvinfo : EIATTR_EXIT_INSTR_OFFSETS
	.align		4
        /*0048*/ 	.byte	0x04, 0x1c
        /*004a*/ 	.short	(.L_46 - .L_45)


	//   ....[0]....
.L_45:
        /*004c*/ 	.word	0x00000080


	//   ....[1]....
        /*0050*/ 	.word	0x00000f00


	//----- nvinfo : EIATTR_CRS_STACK_SIZE
	.align		4
.L_46:
        /*0054*/ 	.byte	0x04, 0x1e
        /*0056*/ 	.short	(.L_48 - .L_47)
.L_47:
        /*0058*/ 	.word	0x00000000


	//----- nvinfo : EIATTR_CBANK_PARAM_SIZE
	.align		4
.L_48:
        /*005c*/ 	.byte	0x03, 0x19
        /*005e*/ 	.short	0x0018


	//----- nvinfo : EIATTR_PARAM_CBANK
	.align		4
        /*0060*/ 	.byte	0x04, 0x0a
        /*0062*/ 	.short	(.L_50 - .L_49)
	.align		4
.L_49:
        /*0064*/ 	.word	index@(.nv.constant0._Z17kernel_set_randomP17curandStateXORWOWil)
        /*0068*/ 	.short	0x0380
        /*006a*/ 	.short	0x0018


	//----- nvinfo : EIATTR_SW_WAR
	.align		4
.L_50:
        /*006c*/ 	.byte	0x04, 0x36
        /*006e*/ 	.short	(.L_52 - .L_51)
.L_51:
        /*0070*/ 	.word	0x00000008
.L_52:


//--------------------- .nv.callgraph             --------------------------
	.section	.nv.callgraph,"",@"SHT_CUDA_CALLGRAPH"
	.align	4
	.sectionentsize	8
	.align		4
        /*0000*/ 	.word	0x00000000
	.align		4
        /*0004*/ 	.word	0xffffffff
	.align		4
        /*0008*/ 	.word	0x00000000
	.align		4
        /*000c*/ 	.word	0xfffffffe
	.align		4
        /*0010*/ 	.word	0x00000000
	.align		4
        /*0014*/ 	.word	0xfffffffd
	.align		4
        /*0018*/ 	.word	0x00000000
	.align		4
        /*001c*/ 	.word	0xfffffffc


//--------------------- .nv.constant4             --------------------------
	.section	.nv.constant4,"a",@progbits
	.align	8
	.align		8
.nv.constant4:
        /*0000*/ 	.dword	precalc_xorwow_matrix
	.align		8
        /*0008*/ 	.dword	precalc_xorwow_offset_matrix
	.align		8
        /*0010*/ 	.dword	mrg32k3aM1
	.align		8
        /*0018*/ 	.dword	mrg32k3aM2
	.align		8
        /*0020*/ 	.dword	mrg32k3aM1SubSeq
	.align		8
        /*0028*/ 	.dword	mrg32k3aM2SubSeq
	.align		8
        /*0030*/ 	.dword	mrg32k3aM1Seq
	.align		8
        /*0038*/ 	.dword	mrg32k3aM2Seq


//--------------------- .nv.constant3             --------------------------
	.section	.nv.constant3,"a",@progbits
	.align	8
.nv.constant3:
	.type		__cr_lgamma_table,@object
	.size		__cr_lgamma_table,(.L_8 - __cr_lgamma_table)
__cr_lgamma_table:
        /*0000*/ 	.byte	0x00, 0x00, 0x00, 0x00, 0x00, 0x00, 0x00, 0x00, 0x00, 0x00, 0x00, 0x00, 0x00, 0x00, 0x00, 0x00
        /*0010*/ 	.byte	0xef, 0x39, 0xfa, 0xfe, 0x42, 0x2e, 0xe6, 0x3f, 0x02, 0x20, 0x2a, 0xfa, 0x0b, 0xab, 0xfc, 0x3f
        /*0020*/ 	.byte	0xf9, 0x2c, 0x92, 0x7c, 0xa7, 0x6c, 0x09, 0x40, 0xc9, 0x79, 0x44, 0x3c, 0x64, 0x26, 0x13, 0x40
        /*0030*/ 	.byte	0xca, 0x01, 0xcf, 0x3a, 0x27, 0x51, 0x1a, 0x40, 0x30, 0xcc, 0x2d, 0xf3, 0xe1, 0x0c, 0x21, 0x40
        /*0040*/ 	.byte	0x0d, 0xb7, 0xfc, 0x82, 0x8e, 0x35, 0x25, 0x40
.L_8:


//--------------------- .text._Z13kernel_randomPfiiP17curandStateXORWOW --------------------------
	.section	.text._Z13kernel_randomPfiiP17curandStateXORWOW,"ax",@progbits
	.align	128
        .global         _Z13kernel_randomPfiiP17curandStateXORWOW
        .type           _Z13kernel_randomPfiiP17curandStateXORWOW,@function
        .size           _Z13kernel_randomPfiiP17curandStateXORWOW,(.L_x_10 - _Z13kernel_randomPfiiP17curandStateXORWOW)
        .other          _Z13kernel_randomPfiiP17curandStateXORWOW,@"STO_CUDA_ENTRY STV_DEFAULT"
_Z13kernel_randomPfiiP17curandStateXORWOW:
.text._Z13kernel_randomPfiiP17curandStateXORWOW:
[----:B------:R-:W-:Y:S01]  /*0000*/  LDC R1, c[0x0][0x37c] ;  /* 0x0000df00ff017b82 */ /* 0x000fe20000000800 */
[----:B------:R-:W0:Y:S07]  /*0010*/  S2R R0, SR_TID.Y ;  /* 0x0000000000007919 */ /* 0x000e2e0000002200 */
[----:B------:R-:W1:Y:S01]  /*0020*/  LDC R2, c[0x0][0x360] ;  /* 0x0000d800ff027b82 */ /* 0x000e620000000800 */
[----:B------:R-:W2:Y:S01]  /*0030*/  LDCU.64 UR6, c[0x0][0x388] ;  /* 0x00007100ff0677ac */ /* 0x000ea20008000a00 */
[----:B------:R-:W1:Y:S06]  /*0040*/  S2R R11, SR_TID.X ;  /* 0x00000000000b7919 */ /* 0x000e6c0000002100 */
[----:B------:R-:W0:Y:S08]  /*0050*/  S2UR UR5, SR_CTAID.Y ;  /* 0x00000000000579c3 */ /* 0x000e300000002600 */
[----:B------:R-:W0:Y:S08]  /*0060*/  LDC R3, c[0x0][0x364] ;  /* 0x0000d900ff037b82 */ /* 0x000e300000000800 */
[----:B------:R-:W1:Y:S01]  /*0070*/  S2UR UR4, SR_CTAID.X ;  /* 0x00000000000479c3 */ /* 0x000e620000002500 */
[----:B0-----:R-:W-:-:S05]  /*0080*/  IMAD R0, R3, UR5, R0 ;  /* 0x0000000503007c24 */ /* 0x001fca000f8e0200 */
[----:B--2---:R-:W-:Y:S01]  /*0090*/  ISETP.GT.AND P0, PT, R0, UR6, PT ;  /* 0x0000000600007c0c */ /* 0x004fe2000bf04270 */
[----:B-1----:R-:W-:-:S05]  /*00a0*/  IMAD R11, R2, UR4, R11 ;  /* 0x00000004020b7c24 */ /* 0x002fca000f8e020b */
[----:B------:R-:W-:-:S04]  /*00b0*/  ISETP.GT.OR P0, PT, R11, UR7, P0 ;  /* 0x000000070b007c0c */ /* 0x000fc80008704670 */
[----:B------:R-:W-:-:S13]  /*00c0*/  ISETP.LT.OR P0, PT, R11, RZ, P0 ;  /* 0x000000ff0b00720c */ /* 0x000fda0000701670 */
[----:B------:R-:W-:Y:S05]  /*00d0*/  @P0 EXIT ;  /* 0x000000000000094d */ /* 0x000fea0003800000 */
[----:B------:R-:W0:Y:S01]  /*00e0*/  LDC.64 R2, c[0x0][0x390] ;  /* 0x0000e400ff027b82 */ /* 0x000e220000000a00 */
[----:B------:R-:W1:Y:S01]  /*00f0*/  LDCU.64 UR4, c[0x0][0x358] ;  /* 0x00006b00ff0477ac */ /* 0x000e620008000a00 */
[----:B0-----:R-:W-:-:S05]  /*0100*/  IMAD.WIDE.U32 R2, R11, 0x30, R2 ;  /* 0x000000300b027825 */ /* 0x001fca00078e0002 */
[----:B-1----:R-:W2:Y:S04]  /*0110*/  LDG.E.64 R12, desc[UR4][R2.64] ;  /* 0x00000004020c7981 */ /* 0x002ea8000c1e1b00 */
[----:B------:R-:W3:Y:S04]  /*0120*/  LDG.E.64 R4, desc[UR4][R2.64+0x10] ;  /* 0x0000100402047981 */ /* 0x000ee8000c1e1b00 */
[----:B------:R-:W4:Y:S01]  /*0130*/  LDG.E.64 R6, desc[UR4][R2.64+0x8] ;  /* 0x0000080402067981 */ /* 0x000f22000c1e1b00 */
[----:B------:R-:W-:Y:S02]  /*0140*/  IMAD.MOV.U32 R15, RZ, RZ, 0x2f800000 ;  /* 0x2f800000ff0f7424 */ /* 0x000fe400078e00ff */
[----:B------:R-:W-:Y:S01]  /*0150*/  IMAD R11, R0, UR7, R11 ;  /* 0x00000007000b7c24 */ /* 0x000fe2000f8e020b */
[----:B--2---:R-:W-:-:S04]  /*0160*/  SHF.R.U32.HI R8, RZ, 0x2, R13 ;  /* 0x00000002ff087819 */ /* 0x004fc8000001160d */
[----:B------:R-:W-:Y:S01]  /*0170*/  LOP3.LUT R13, R8, R13, RZ, 0x3c, !PT ;  /* 0x0000000d080d7212 */ /* 0x000fe200078e3cff */
[----:B---3--:R-:W-:Y:S01]  /*0180*/  IMAD.SHL.U32 R10, R5, 0x10, RZ ;  /* 0x00000010050a7824 */ /* 0x008fe200078e00ff */
[----:B------:R-:W0:Y:S02]  /*0190*/  LDC.64 R8, c[0x0][0x380] ;  /* 0x0000e000ff087b82 */ /* 0x000e240000000a00 */
[----:B------:R-:W-:-:S04]  /*01a0*/  SHF.L.U32 R14, R13, 0x1, RZ ;  /* 0x000000010d0e7819 */ /* 0x000fc800000006ff */
[----:B------:R-:W-:Y:S01]  /*01b0*/  LOP3.LUT R14, R13, R14, R10, 0x96, !PT ;  /* 0x0000000e0d0e7212 */ /* 0x000fe200078e960a */
[----:B------:R-:W-:-:S03]  /*01c0*/  VIADD R10, R12, 0x587c5 ;  /* 0x000587c50c0a7836 */ /* 0x000fc60000000000 */
[----:B------:R-:W-:Y:S02]  /*01d0*/  LOP3.LUT R13, R14, R5, RZ, 0x3c, !PT ;  /* 0x000000050e0d7212 */ /* 0x000fe400078e3cff */
[----:B----4-:R-:W-:Y:S02]  /*01e0*/  MOV R14, R7 ;  /* 0x00000007000e7202 */ /* 0x010fe40000000f00 */
[----:B------:R-:W-:-:S04]  /*01f0*/  IADD3 R12, PT, PT, R13, R10, RZ ;  /* 0x0000000a0d0c7210 */ /* 0x000fc80007ffe0ff */
[----:B------:R-:W-:-:S05]  /*0200*/  I2FP.F32.U32 R12, R12 ;  /* 0x0000000c000c7245 */ /* 0x000fca0000201000 */
[----:B------:R-:W-:Y:S01]  /*0210*/  FFMA R0, R12, R15, 1.1641532182693481445e-10 ;  /* 0x2f0000000c007423 */ /* 0x000fe2000000000f */
[----:B0-----:R-:W-:Y:S01]  /*0220*/  IMAD.WIDE R8, R11, 0x4, R8 ;  /* 0x000000040b087825 */ /* 0x001fe200078e0208 */
[----:B------:R-:W-:-:S03]  /*0230*/  MOV R15, R4 ;  /* 0x00000004000f7202 */ /* 0x000fc60000000f00 */
[----:B------:R-:W-:Y:S02]  /*0240*/  IMAD.MOV.U32 R12, RZ, RZ, R5 ;  /* 0x000000ffff0c7224 */ /* 0x000fe400078e0005 */
[----:B------:R-:W-:Y:S01]  /*0250*/  FADD R5, |R0|, -RZ ;  /* 0x800000ff00057221 */ /* 0x000fe20000000200 */
[----:B------:R-:W-:Y:S01]  /*0260*/  IMAD.MOV.U32 R11, RZ, RZ, R6 ;  /* 0x000000ffff0b7224 */ /* 0x000fe200078e0006 */
[----:B------:R-:W-:Y:S04]  /*0270*/  STG.E.64 desc[UR4][R2.64+0x8], R14 ;  /* 0x0000080e02007986 */ /* 0x000fe8000c101b04 */
[----:B------:R-:W-:Y:S04]  /*0280*/  STG.E.64 desc[UR4][R2.64+0x10], R12 ;  /* 0x0000100c02007986 */ /* 0x000fe8000c101b04 */
[----:B------:R-:W-:Y:S04]  /*0290*/  STG.E.64 desc[UR4][R2.64], R10 ;  /* 0x0000000a02007986 */ /* 0x000fe8000c101b04 */
[----:B------:R-:W-:Y:S01]  /*02a0*/  STG.E desc[UR4][R8.64], R5 ;  /* 0x0000000508007986 */ /* 0x000fe2000c101904 */
[----:B------:R-:W-:Y:S05]  /*02b0*/  EXIT ;  /* 0x000000000000794d */ /* 0x000fea0003800000 */
.L_x_0:
[----:B------:R-:W-:-:S00]  /*02c0*/  BRA `(.L_x_0) ;  /* 0xfffffffc00fc7947 */ /* 0x000fc0000383ffff */
[----:B------:R-:W-:-:S00]  /*02d0*/  NOP ;  /* 0x0000000000007918 */ /* 0x000fc00000000000 */
        /* <DEDUP_REMOVED lines=10> */
.L_x_10:


//--------------------- .text._Z17kernel_set_randomP17curandStateXORWOWil --------------------------
	.section	.text._Z17kernel_set_randomP17curandStateXORWOWil,"ax",@progbits
	.align	128
        .global         _Z17kernel_set_randomP17curandStateXORWOWil
        .type           _Z17kernel_set_randomP17curandStateXORWOWil,@function
        .size           _Z17kernel_set_randomP17curandStateXORWOWil,(.L_x_11 - _Z17kernel_set_randomP17curandStateXORWOWil)
        .other          _Z17kernel_set_randomP17curandStateXORWOWil,@"STO_CUDA_ENTRY STV_DEFAULT"
_Z17kernel_set_randomP17curandStateXORWOWil:
.text._Z17kernel_set_randomP17curandStateXORWOWil:
[----:B------:R-:W-:Y:S01]  /*0000*/  LDC R1, c[0x0][0x37c] ;  /* 0x0000df00ff017b82 */ /* 0x000fe20000000800 */
[----:B------:R-:W0:Y:S07]  /*0010*/  S2R R0, SR_TID.X ;  /* 0x0000000000007919 */ /* 0x000e2e0000002100 */
[----:B------:R-:W0:Y:S01]  /*0020*/  S2UR UR4, SR_CTAID.X ;  /* 0x00000000000479c3 */ /* 0x000e220000002500 */
[----:B------:R-:W1:Y:S07]  /*0030*/  LDCU UR5, c[0x0][0x388] ;  /* 0x00007100ff0577ac */ /* 0x000e6e0008000800 */
[----:B------:R-:W0:Y:S02]  /*0040*/  LDC R3, c[0x0][0x360] ;  /* 0x0000d800ff037b82 */ /* 0x000e240000000800 */
[----:B0-----:R-:W-:-:S05]  /*0050*/  IMAD R0, R3, UR4, R0 ;  /* 0x0000000403007c24 */ /* 0x001fca000f8e0200 */
[----:B-1----:R-:W-:-:S04]  /*0060*/  ISETP.GT.AND P0, PT, R0, UR5, PT ;  /* 0x0000000500007c0c */ /* 0x002fc8000bf04270 */
[----:B------:R-:W-:-:S13]  /*0070*/  ISETP.LT.OR P0, PT, R0, RZ, P0 ;  /* 0x000000ff0000720c */ /* 0x000fda0000701670 */
[----:B------:R-:W-:Y:S05]  /*0080*/  @P0 EXIT ;  /* 0x000000000000094d */ /* 0x000fea0003800000 */
[----:B------:R-:W0:Y:S01]  /*0090*/  LDC.64 R2, c[0x0][0x390] ;  /* 0x0000e400ff027b82 */ /* 0x000e220000000a00 */
[----:B------:R-:W1:Y:S01]  /*00a0*/  LDCU.64 UR4, c[0x0][0x358] ;  /* 0x00006b00ff0477ac */ /* 0x000e620008000a00 */
[----:B------:R-:W-:Y:S01]  /*00b0*/  ISETP.NE.AND P0, PT, R0, RZ, PT ;  /* 0x000000ff0000720c */ /* 0x000fe20003f05270 */
[----:B------:R-:W-:Y:S05]  /*00c0*/  BSSY.RECONVERGENT B0, `(.L_x_1) ;  /* 0x00000e0000007945 */ /* 0x000fea0003800200 */
[----:B------:R-:W2:Y:S01]  /*00d0*/  LDC.64 R6, c[0x0][0x380] ;  /* 0x0000e000ff067b82 */ /* 0x000ea20000000a00 */
[----:B0-----:R-:W-:Y:S02]  /*00e0*/  LOP3.LUT R2, R2, 0xaad26b49, RZ, 0x3c, !PT ;  /* 0xaad26b4902027812 */ /* 0x001fe400078e3cff */
[----:B------:R-:W-:-:S03]  /*00f0*/  LOP3.LUT R3, R3, 0xf7dcefdd, RZ, 0x3c, !PT ;  /* 0xf7dcefdd03037812 */ /* 0x000fc600078e3cff */
[----:B------:R-:W-:Y:S02]  /*0100*/  IMAD R2, R2, 0x4182bed5, RZ ;  /* 0x4182bed502027824 */ /* 0x000fe400078e02ff */
[----:B------:R-:W-:Y:S02]  /*0110*/  IMAD R3, R3, -0x658354e5, RZ ;  /* 0x9a7cab1b03037824 */ /* 0x000fe400078e02ff */
[----:B--2---:R-:W-:Y:S01]  /*0120*/  IMAD.WIDE.U32 R6, R0, 0x30, R6 ;  /* 0x0000003000067825 */ /* 0x004fe200078e0006 */
[C---:B------:R-:W-:Y:S02]  /*0130*/  LOP3.LUT R8, R2.reuse, 0x159a55e5, RZ, 0x3c, !PT ;  /* 0x159a55e502087812 */ /* 0x040fe400078e3cff */
[C---:B------:R-:W-:Y:S01]  /*0140*/  IADD3 R4, PT, PT, R2.reuse, 0x64f0c9, R3 ;  /* 0x0064f0c902047810 */ /* 0x040fe20007ffe003 */
[C---:B------:R-:W-:Y:S01]  /*0150*/  VIADD R5, R2.reuse, 0x75bcd15 ;  /* 0x075bcd1502057836 */ /* 0x040fe20000000000 */
[----:B------:R-:W-:Y:S01]  /*0160*/  LOP3.LUT R10, R3, 0x5491333, RZ, 0x3c, !PT ;  /* 0x05491333030a7812 */ /* 0x000fe200078e3cff */
[----:B------:R-:W-:-:S02]  /*0170*/  VIADD R11, R2, 0x583f19 ;  /* 0x00583f19020b7836 */ /* 0x000fc40000000000 */
[----:B------:R-:W-:Y:S01]  /*0180*/  VIADD R9, R3, 0x1f123bb5 ;  /* 0x1f123bb503097836 */ /* 0x000fe20000000000 */
[----:B-1----:R0:W-:Y:S04]  /*0190*/  STG.E.64 desc[UR4][R6.64], R4 ;  /* 0x0000000406007986 */ /* 0x0021e8000c101b04 */
[----:B------:R0:W-:Y:S04]  /*01a0*/  STG.E.64 desc[UR4][R6.64+0x8], R8 ;  /* 0x0000080806007986 */ /* 0x0001e8000c101b04 */
[----:B------:R0:W-:Y:S01]  /*01b0*/  STG.E.64 desc[UR4][R6.64+0x10], R10 ;  /* 0x0000100a06007986 */ /* 0x0001e2000c101b04 */
[----:B------:R-:W-:Y:S05]  /*01c0*/  @!P0 BRA `(.L_x_2) ;  /* 0x0000000c003c8947 */ /* 0x000fea0003800000 */
[----:B------:R-:W-:-:S07]  /*01d0*/  CS2R R12, SRZ ;  /* 0x00000000000c7805 */ /* 0x000fce000001ff00 */
.L_x_8:
[----:B-1----:R-:W-:Y:S01]  /*01e0*/  LOP3.LUT R2, R0, 0x3, RZ, 0xc0, !PT ;  /* 0x0000000300027812 */ /* 0x002fe200078ec0ff */
[----:B------:R-:W-:Y:S03]  /*01f0*/  BSSY.RECONVERGENT B1, `(.L_x_3) ;  /* 0x00000c6000017945 */ /* 0x000fe60003800200 */
[----:B------:R-:W-:-:S04]  /*0200*/  ISETP.NE.U32.AND P0, PT, R2, RZ, PT ;  /* 0x000000ff0200720c */ /* 0x000fc80003f05070 */
[----:B------:R-:W-:-:S13]  /*0210*/  ISETP.NE.AND.EX P0, PT, RZ, RZ, PT, P0 ;  /* 0x000000ffff00720c */ /* 0x000fda0003f05300 */
[----:B------:R-:W-:Y:S05]  /*0220*/  @!P0 BRA `(.L_x_4) ;  /* 0x0000000c00088947 */ /* 0x000fea0003800000 */
[----:B0-----:R-:W0:Y:S01]  /*0230*/  LDC.64 R8, c[0x4][RZ] ;  /* 0x01000000ff087b82 */ /* 0x001e220000000a00 */
[----:B------:R-:W-:Y:S02]  /*0240*/  IMAD.MOV.U32 R14, RZ, RZ, RZ ;  /* 0x000000ffff0e7224 */ /* 0x000fe400078e00ff */
[----:B0-----:R-:W-:-:S07]  /*0250*/  IMAD.WIDE.U32 R8, R12, 0xc80, R8 ;  /* 0x00000c800c087825 */ /* 0x001fce00078e0008 */
.L_x_7:
[----:B-1----:R-:W-:Y:S01]  /*0260*/  IMAD.MOV.U32 R15, RZ, RZ, RZ ;  /* 0x000000ffff0f7224 */ /* 0x002fe200078e00ff */
[----:B------:R-:W-:Y:S01]  /*0270*/  CS2R R2, SRZ ;  /* 0x0000000000027805 */ /* 0x000fe2000001ff00 */
[----:B------:R-:W-:Y:S01]  /*0280*/  IMAD.MOV.U32 R17, RZ, RZ, RZ ;  /* 0x000000ffff117224 */ /* 0x000fe200078e00ff */
[----:B------:R-:W-:-:S07]  /*0290*/  CS2R R4, SRZ ;  /* 0x0000000000047805 */ /* 0x000fce000001ff00 */
.L_x_6:
[----:B------:R-:W-:-:S05]  /*02a0*/  IMAD.WIDE.U32 R10, R17, 0x4, R6 ;  /* 0x00000004110a7825 */ /* 0x000fca00078e0006 */
[----:B------:R0:W5:Y:S01]  /*02b0*/  LDG.E R16, desc[UR4][R10.64+0x4] ;  /* 0x000004040a107981 */ /* 0x000162000c1e1900 */
[----:B------:R-:W-:-:S07]  /*02c0*/  IMAD.MOV.U32 R19, RZ, RZ, RZ ;  /* 0x000000ffff137224 */ /* 0x000fce00078e00ff */
.L_x_5:
[----:B-----5:R-:W-:Y:S01]  /*02d0*/  SHF.R.U32.HI R24, RZ, R19, R16 ;  /* 0x00000013ff187219 */ /* 0x020fe20000011610 */
[----:B0-----:R-:W-:-:S03]  /*02e0*/  IMAD.SHL.U32 R10, R17, 0x20, RZ ;  /* 0x00000020110a7824 */ /* 0x001fc600078e00ff */
[----:B------:R-:W-:Y:S01]  /*02f0*/  LOP3.LUT R11, R24, 0x1, RZ, 0xc0, !PT ;  /* 0x00000001180b7812 */ /* 0x000fe200078ec0ff */
[----:B------:R-:W-:-:S03]  /*0300*/  IMAD.IADD R10, R10, 0x1, R19 ;  /* 0x000000010a0a7824 */ /* 0x000fc600078e0213 */
[----:B------:R-:W-:Y:S01]  /*0310*/  ISETP.NE.U32.AND P0, PT, R11, 0x1, PT ;  /* 0x000000010b00780c */ /* 0x000fe20003f05070 */
[----:B------:R-:W-:-:S03]  /*0320*/  IMAD R11, R10, 0x5, RZ ;  /* 0x000000050a0b7824 */ /* 0x000fc600078e02ff */
[----:B------:R-:W-:Y:S01]  /*0330*/  R2P PR, R24, 0x7e ;  /* 0x0000007e18007804 */ /* 0x000fe20000000000 */
[----:B------:R-:W-:-:S08]  /*0340*/  IMAD.WIDE.U32 R10, R11, 0x4, R8 ;  /* 0x000000040b0a7825 */ /* 0x000fd000078e0008 */
[----:B------:R-:W2:Y:S04]  /*0350*/  @!P0 LDG.E R18, desc[UR4][R10.64] ;  /* 0x000000040a128981 */ /* 0x000ea8000c1e1900 */
[----:B------:R-:W3:Y:S04]  /*0360*/  @!P0 LDG.E R20, desc[UR4][R10.64+0x10] ;  /* 0x000010040a148981 */ /* 0x000ee8000c1e1900 */
[----:B------:R-:W4:Y:S04]  /*0370*/  @P1 LDG.E R22, desc[UR4][R10.64+0x14] ;  /* 0x000014040a161981 */ /* 0x000f28000c1e1900 */
[----:B------:R-:W4:Y:S04]  /*0380*/  @P2 LDG.E R26, desc[UR4][R10.64+0x28] ;  /* 0x000028040a1a2981 */ /* 0x000f28000c1e1900 */
[----:B------:R-:W4:Y:S04]  /*0390*/  @!P0 LDG.E R21, desc[UR4][R10.64+0x4] ;  /* 0x000004040a158981 */ /* 0x000f28000c1e1900 */
[----:B------:R-:W4:Y:S04]  /*03a0*/  @!P0 LDG.E R23, desc[UR4][R10.64+0xc] ;  /* 0x00000c040a178981 */ /* 0x000f28000c1e1900 */
[----:B------:R-:W4:Y:S04]  /*03b0*/  @P1 LDG.E R25, desc[UR4][R10.64+0x18] ;  /* 0x000018040a191981 */ /* 0x000f28000c1e1900 */
[----:B------:R-:W4:Y:S04]  /*03c0*/  @P3 LDG.E R28, desc[UR4][R10.64+0x3c] ;  /* 0x00003c040a1c3981 */ /* 0x000f28000c1e1900 */
[----:B------:R-:W4:Y:S01]  /*03d0*/  @P6 LDG.E R27, desc[UR4][R10.64+0x7c] ;  /* 0x00007c040a1b6981 */ /* 0x000f22000c1e1900 */
[----:B--2---:R-:W-:-:S03]  /*03e0*/  @!P0 LOP3.LUT R15, R15, R18, RZ, 0x3c, !PT ;  /* 0x000000120f0f8212 */ /* 0x004fc600078e3cff */
[----:B------:R-:W2:Y:S01]  /*03f0*/  @!P0 LDG.E R18, desc[UR4][R10.64+0x8] ;  /* 0x000008040a128981 */ /* 0x000ea2000c1e1900 */
[----:B---3--:R-:W-:-:S03]  /*0400*/  @!P0 LOP3.LUT R3, R3, R20, RZ, 0x3c, !PT ;  /* 0x0000001403038212 */ /* 0x008fc600078e3cff */
[----:B------:R-:W3:Y:S01]  /*0410*/  @P1 LDG.E R20, desc[UR4][R10.64+0x24] ;  /* 0x000024040a141981 */ /* 0x000ee2000c1e1900 */
[----:B----4-:R-:W-:-:S03]  /*0420*/  @P1 LOP3.LUT R15, R15, R22, RZ, 0x3c, !PT ;  /* 0x000000160f0f1212 */ /* 0x010fc600078e3cff */
[----:B------:R-:W4:Y:S01]  /*0430*/  @P2 LDG.E R22, desc[UR4][R10.64+0x38] ;  /* 0x000038040a162981 */ /* 0x000f22000c1e1900 */
[----:B------:R-:W-:-:S03]  /*0440*/  @P2 LOP3.LUT R15, R15, R26, RZ, 0x3c, !PT ;  /* 0x0000001a0f0f2212 */ /* 0x000fc600078e3cff */
[----:B------:R-:W4:Y:S01]  /*0450*/  @P4 LDG.E R26, desc[UR4][R10.64+0x50] ;  /* 0x000050040a1a4981 */ /* 0x000f22000c1e1900 */
[----:B------:R-:W-:-:S03]  /*0460*/  @!P0 LOP3.LUT R4, R4, R21, RZ, 0x3c, !PT ;  /* 0x0000001504048212 */ /* 0x000fc600078e3cff */
[----:B------:R-:W4:Y:S01]  /*0470*/  @P1 LDG.E R21, desc[UR4][R10.64+0x20] ;  /* 0x000020040a151981 */ /* 0x000f22000c1e1900 */
[----:B------:R-:W-:-:S03]  /*0480*/  @!P0 LOP3.LUT R2, R2, R23, RZ, 0x3c, !PT ;  /* 0x0000001702028212 */ /* 0x000fc600078e3cff */
[----:B------:R-:W4:Y:S01]  /*0490*/  @P2 LDG.E R23, desc[UR4][R10.64+0x2c] ;  /* 0x00002c040a172981 */ /* 0x000f22000c1e1900 */
[----:B------:R-:W-:-:S03]  /*04a0*/  @P1 LOP3.LUT R4, R4, R25, RZ, 0x3c, !PT ;  /* 0x0000001904041212 */ /* 0x000fc600078e3cff */
[----:B------:R-:W4:Y:S01]  /*04b0*/  @P2 LDG.E R25, desc[UR4][R10.64+0x34] ;  /* 0x000034040a192981 */ /* 0x000f22000c1e1900 */
[----:B--2---:R-:W-:-:S03]  /*04c0*/  @!P0 LOP3.LUT R5, R5, R18, RZ, 0x3c, !PT ;  /* 0x0000001205058212 */ /* 0x004fc600078e3cff */
[----:B------:R-:W2:Y:S01]  /*04d0*/  @P1 LDG.E R18, desc[UR4][R10.64+0x1c] ;  /* 0x00001c040a121981 */ /* 0x000ea2000c1e1900 */
[----:B---3--:R-:W-:-:S03]  /*04e0*/  @P1 LOP3.LUT R3, R3, R20, RZ, 0x3c, !PT ;  /* 0x0000001403031212 */ /* 0x008fc600078e3cff */
[----:B------:R-:W3:Y:S01]  /*04f0*/  @P2 LDG.E R20, desc[UR4][R10.64+0x30] ;  /* 0x000030040a142981 */ /* 0x000ee2000c1e1900 */
[----:B----4-:R-:W-:-:S03]  /*0500*/  @P2 LOP3.LUT R3, R3, R22, RZ, 0x3c, !PT ;  /* 0x0000001603032212 */ /* 0x010fc600078e3cff */
[----:B------:R-:W4:Y:S01]  /*0510*/  @P3 LDG.E R22, desc[UR4][R10.64+0x4c] ;  /* 0x00004c040a163981 */ /* 0x000f22000c1e1900 */
[----:B------:R-:W-:-:S04]  /*0520*/  @P3 LOP3.LUT R15, R15, R28, RZ, 0x3c, !PT ;  /* 0x0000001c0f0f3212 */ /* 0x000fc800078e3cff */
[----:B------:R-:W-:Y:S02]  /*0530*/  @P4 LOP3.LUT R15, R15, R26, RZ, 0x3c, !PT ;  /* 0x0000001a0f0f4212 */ /* 0x000fe400078e3cff */
[----:B------:R-:W-:Y:S01]  /*0540*/  @P1 LOP3.LUT R2, R2, R21, RZ, 0x3c, !PT ;  /* 0x0000001502021212 */ /* 0x000fe200078e3cff */
[----:B------:R-:W4:Y:S04]  /*0550*/  @P5 LDG.E R26, desc[UR4][R10.64+0x64] ;  /* 0x000064040a1a5981 */ /* 0x000f28000c1e1900 */
[----:B------:R-:W4:Y:S01]  /*0560*/  @P3 LDG.E R21, desc[UR4][R10.64+0x40] ;  /* 0x000040040a153981 */ /* 0x000f22000c1e1900 */
[----:B------:R-:W-:Y:S02]  /*0570*/  @P2 LOP3.LUT R4, R4, R23, RZ, 0x3c, !PT ;  /* 0x0000001704042212 */ /* 0x000fe400078e3cff */
[----:B------:R-:W-:Y:S01]  /*0580*/  @P2 LOP3.LUT R2, R2, R25, RZ, 0x3c, !PT ;  /* 0x0000001902022212 */ /* 0x000fe200078e3cff */
[----:B------:R-:W4:Y:S04]  /*0590*/  @P3 LDG.E R23, desc[UR4][R10.64+0x48] ;  /* 0x000048040a173981 */ /* 0x000f28000c1e1900 */
[----:B------:R-:W4:Y:S01]  /*05a0*/  @P4 LDG.E R25, desc[UR4][R10.64+0x54] ;  /* 0x000054040a194981 */ /* 0x000f22000c1e1900 */
[----:B--2---:R-:W-:-:S03]  /*05b0*/  @P1 LOP3.LUT R5, R5, R18, RZ, 0x3c, !PT ;  /* 0x0000001205051212 */ /* 0x004fc600078e3cff */
[----:B------:R-:W2:Y:S01]  /*05c0*/  @P3 LDG.E R18, desc[UR4][R10.64+0x44] ;  /* 0x000044040a123981 */ /* 0x000ea2000c1e1900 */
[----:B---3--:R-:W-:-:S03]  /*05d0*/  @P2 LOP3.LUT R5, R5, R20, RZ, 0x3c, !PT ;  /* 0x0000001405052212 */ /* 0x008fc600078e3cff */
[----:B------:R-:W3:Y:S01]  /*05e0*/  @P4 LDG.E R20, desc[UR4][R10.64+0x58] ;  /* 0x000058040a144981 */ /* 0x000ee2000c1e1900 */
[----:B----4-:R-:W-:-:S03]  /*05f0*/  @P3 LOP3.LUT R3, R3, R22, RZ, 0x3c, !PT ;  /* 0x0000001603033212 */ /* 0x010fc600078e3cff */
[----:B------:R-:W4:Y:S01]  /*0600*/  @P4 LDG.E R22, desc[UR4][R10.64+0x60] ;  /* 0x000060040a164981 */ /* 0x000f22000c1e1900 */
[----:B------:R-:W-:Y:S02]  /*0610*/  LOP3.LUT P0, RZ, R24, 0x80, RZ, 0xc0, !PT ;  /* 0x0000008018ff7812 */ /* 0x000fe4000780c0ff */
[----:B------:R-:W-:Y:S02]  /*0620*/  @P5 LOP3.LUT R15, R15, R26, RZ, 0x3c, !PT ;  /* 0x0000001a0f0f5212 */ /* 0x000fe400078e3cff */
[----:B------:R-:W4:Y:S01]  /*0630*/  @P6 LDG.E R26, desc[UR4][R10.64+0x78] ;  /* 0x000078040a1a6981 */ /* 0x000f22000c1e1900 */
[----:B------:R-:W-:-:S03]  /*0640*/  @P3 LOP3.LUT R4, R4, R21, RZ, 0x3c, !PT ;  /* 0x0000001504043212 */ /* 0x000fc600078e3cff */
[----:B------:R-:W4:Y:S01]  /*0650*/  @P4 LDG.E R21, desc[UR4][R10.64+0x5c] ;  /* 0x00005c040a154981 */ /* 0x000f22000c1e1900 */
[----:B------:R-:W-:-:S03]  /*0660*/  @P3 LOP3.LUT R2, R2, R23, RZ, 0x3c, !PT ;  /* 0x0000001702023212 */ /* 0x000fc600078e3cff */
[----:B------:R-:W4:Y:S01]  /*0670*/  @P5 LDG.E R23, desc[UR4][R10.64+0x68] ;  /* 0x000068040a175981 */ /* 0x000f22000c1e1900 */
[----:B------:R-:W-:-:S03]  /*0680*/  @P4 LOP3.LUT R4, R4, R25, RZ, 0x3c, !PT ;  /* 0x0000001904044212 */ /* 0x000fc600078e3cff */
[----:B------:R-:W4:Y:S01]  /*0690*/  @P5 LDG.E R25, desc[UR4][R10.64+0x70] ;  /* 0x000070040a195981 */ /* 0x000f22000c1e1900 */
[----:B--2---:R-:W-:-:S03]  /*06a0*/  @P3 LOP3.LUT R5, R5, R18, RZ, 0x3c, !PT ;  /* 0x0000001205053212 */ /* 0x004fc600078e3cff */
[----:B------:R-:W2:Y:S01]  /*06b0*/  @P5 LDG.E R18, desc[UR4][R10.64+0x6c] ;  /* 0x00006c040a125981 */ /* 0x000ea2000c1e1900 */
[----:B---3--:R-:W-:-:S03]  /*06c0*/  @P4 LOP3.LUT R5, R5, R20, RZ, 0x3c, !PT ;  /* 0x0000001405054212 */ /* 0x008fc600078e3cff */
[----:B------:R-:W3:Y:S01]  /*06d0*/  @P5 LDG.E R20, desc[UR4][R10.64+0x74] ;  /* 0x000074040a145981 */ /* 0x000ee2000c1e1900 */
[----:B----4-:R-:W-:-:S03]  /*06e0*/  @P4 LOP3.LUT R3, R3, R22, RZ, 0x3c, !PT ;  /* 0x0000001603034212 */ /* 0x010fc600078e3cff */
[----:B------:R-:W4:Y:S01]  /*06f0*/  @P0 LDG.E R22, desc[UR4][R10.64+0x8c] ;  /* 0x00008c040a160981 */ /* 0x000f22000c1e1900 */
[----:B------:R-:W-:-:S03]  /*0700*/  @P6 LOP3.LUT R15, R15, R26, RZ, 0x3c, !PT ;  /* 0x0000001a0f0f6212 */ /* 0x000fc600078e3cff */
        /* <DEDUP_REMOVED lines=13> */
[----:B------:R-:W-:Y:S02]  /*07e0*/  @P6 LOP3.LUT R4, R4, R27, RZ, 0x3c, !PT ;  /* 0x0000001b04046212 */ /* 0x000fe400078e3cff */
[----:B------:R-:W-:Y:S02]  /*07f0*/  @P6 LOP3.LUT R2, R2, R21, RZ, 0x3c, !PT ;  /* 0x0000001502026212 */ /* 0x000fe400078e3cff */
[----:B------:R-:W-:Y:S02]  /*0800*/  @P0 LOP3.LUT R4, R4, R23, RZ, 0x3c, !PT ;  /* 0x0000001704040212 */ /* 0x000fe400078e3cff */
[----:B------:R-:W-:Y:S02]  /*0810*/  @P0 LOP3.LUT R2, R2, R25, RZ, 0x3c, !PT ;  /* 0x0000001902020212 */ /* 0x000fe400078e3cff */
[----:B--2---:R-:W-:Y:S02]  /*0820*/  @P6 LOP3.LUT R5, R5, R18, RZ, 0x3c, !PT ;  /* 0x0000001205056212 */ /* 0x004fe400078e3cff */
[----:B---3--:R-:W-:-:S02]  /*0830*/  @P6 LOP3.LUT R3, R3, R20, RZ, 0x3c, !PT ;  /* 0x0000001403036212 */ /* 0x008fc400078e3cff */
[----:B----4-:R-:W-:Y:S02]  /*0840*/  @P0 LOP3.LUT R5, R5, R22, RZ, 0x3c, !PT ;  /* 0x0000001605050212 */ /* 0x010fe400078e3cff */
[----:B------:R-:W-:Y:S02]  /*0850*/  @P0 LOP3.LUT R3, R3, R26, RZ, 0x3c, !PT ;  /* 0x0000001a03030212 */ /* 0x000fe400078e3cff */
[----:B------:R-:W-:-:S13]  /*0860*/  R2P PR, R24.B1, 0x7f ;  /* 0x0000007f18007804 */ /* 0x000fda0000001000 */
[----:B------:R-:W2:Y:S04]  /*0870*/  @P0 LDG.E R18, desc[UR4][R10.64+0xa0] ;  /* 0x0000a0040a120981 */ /* 0x000ea8000c1e1900 */
[----:B------:R-:W3:Y:S04]  /*0880*/  @P1 LDG.E R22, desc[UR4][R10.64+0xb4] ;  /* 0x0000b4040a161981 */ /* 0x000ee8000c1e1900 */
[----:B------:R-:W4:Y:S04]  /*0890*/  @P2 LDG.E R26, desc[UR4][R10.64+0xc8] ;  /* 0x0000c8040a1a2981 */ /* 0x000f28000c1e1900 */
[----:B------:R-:W4:Y:S04]  /*08a0*/  @P3 LDG.E R28, desc[UR4][R10.64+0xdc] ;  /* 0x0000dc040a1c3981 */ /* 0x000f28000c1e1900 */
[----:B------:R-:W4:Y:S04]  /*08b0*/  @P0 LDG.E R23, desc[UR4][R10.64+0xa4] ;  /* 0x0000a4040a170981 */ /* 0x000f28000c1e1900 */
[----:B------:R-:W4:Y:S04]  /*08c0*/  @P0 LDG.E R20, desc[UR4][R10.64+0xa8] ;  /* 0x0000a8040a140981 */ /* 0x000f28000c1e1900 */
[----:B------:R-:W4:Y:S04]  /*08d0*/  @P4 LDG.E R25, desc[UR4][R10.64+0xf0] ;  /* 0x0000f0040a194981 */ /* 0x000f28000c1e1900 */
        /* <DEDUP_REMOVED lines=21> */
[----:B------:R-:W-:Y:S02]  /*0a30*/  LOP3.LUT P0, RZ, R24, 0x8000, RZ, 0xc0, !PT ;  /* 0x0000800018ff7812 */ /* 0x000fe4000780c0ff */
[----:B----4-:R-:W-:Y:S01]  /*0a40*/  @P5 LOP3.LUT R15, R15, R26, RZ, 0x3c, !PT ;  /* 0x0000001a0f0f5212 */ /* 0x010fe200078e3cff */
[----:B------:R-:W4:Y:S04]  /*0a50*/  @P3 LDG.E R24, desc[UR4][R10.64+0xe4] ;  /* 0x0000e4040a183981 */ /* 0x000f28000c1e1900 */
[----:B------:R-:W2:Y:S01]  /*0a60*/  @P6 LDG.E R26, desc[UR4][R10.64+0x118] ;  /* 0x000118040a1a6981 */ /* 0x000ea2000c1e1900 */
        /* <DEDUP_REMOVED lines=8> */
[----:B---3--:R-:W-:-:S03]  /*0af0*/  @P2 LOP3.LUT R3, R3, R22, RZ, 0x3c, !PT ;  /* 0x0000001603032212 */ /* 0x008fc600078e3cff */
[----:B------:R-:W3:Y:S01]  /*0b00*/  @P4 LDG.E R22, desc[UR4][R10.64+0x100] ;  /* 0x000100040a164981 */ /* 0x000ee2000c1e1900 */
[----:B--2---:R-:W-:-:S03]  /*0b10*/  @P6 LOP3.LUT R15, R15, R26, RZ, 0x3c, !PT ;  /* 0x0000001a0f0f6212 */ /* 0x004fc600078e3cff */
[----:B------:R-:W2:Y:S01]  /*0b20*/  @P0 LDG.E R26, desc[UR4][R10.64+0x12c] ;  /* 0x00012c040a1a0981 */ /* 0x000ea2000c1e1900 */
[----:B----4-:R-:W-:-:S03]  /*0b30*/  @P2 LOP3.LUT R2, R2, R23, RZ, 0x3c, !PT ;  /* 0x0000001702022212 */ /* 0x010fc600078e3cff */
[----:B------:R-:W4:Y:S01]  /*0b40*/  @P4 LDG.E R23, desc[UR4][R10.64+0xfc] ;  /* 0x0000fc040a174981 */ /* 0x000f22000c1e1900 */
[----:B------:R-:W-:-:S03]  /*0b50*/  @P2 LOP3.LUT R5, R5, R20, RZ, 0x3c, !PT ;  /* 0x0000001405052212 */ /* 0x000fc600078e3cff */
[----:B------:R-:W4:Y:S01]  /*0b60*/  @P4 LDG.E R20, desc[UR4][R10.64+0xf8] ;  /* 0x0000f8040a144981 */ /* 0x000f22000c1e1900 */
[----:B------:R-:W-:Y:S02]  /*0b70*/  @P3 LOP3.LUT R2, R2, R27, RZ, 0x3c, !PT ;  /* 0x0000001b02023212 */ /* 0x000fe400078e3cff */
[----:B------:R-:W-:Y:S01]  /*0b80*/  @P3 LOP3.LUT R4, R4, R25, RZ, 0x3c, !PT ;  /* 0x0000001904043212 */ /* 0x000fe200078e3cff */
[----:B------:R-:W4:Y:S01]  /*0b90*/  @P5 LDG.E R27, desc[UR4][R10.64+0x110] ;  /* 0x000110040a1b5981 */ /* 0x000f22000c1e1900 */
[----:B------:R-:W-:-:S03]  /*0ba0*/  @P3 LOP3.LUT R5, R5, R24, RZ, 0x3c, !PT ;  /* 0x0000001805053212 */ /* 0x000fc600078e3cff */
[----:B------:R-:W4:Y:S04]  /*0bb0*/  @P5 LDG.E R25, desc[UR4][R10.64+0x108] ;  /* 0x000108040a195981 */ /* 0x000f28000c1e1900 */
        /* <DEDUP_REMOVED lines=19> */
[----:B------:R-:W-:-:S05]  /*0cf0*/  VIADD R19, R19, 0x10 ;  /* 0x0000001013137836 */ /* 0x000fca0000000000 */
[----:B------:R-:W-:Y:S02]  /*0d00*/  ISETP.NE.AND P1, PT, R19, 0x20, PT ;  /* 0x000000201300780c */ /* 0x000fe40003f25270 */
[----:B------:R-:W-:Y:S02]  /*0d10*/  @P5 LOP3.LUT R3, R3, R18, RZ, 0x3c, !PT ;  /* 0x0000001203035212 */ /* 0x000fe400078e3cff */
[----:B------:R-:W-:Y:S02]  /*0d20*/  @P6 LOP3.LUT R4, R4, R21, RZ, 0x3c, !PT ;  /* 0x0000001504046212 */ /* 0x000fe400078e3cff */
[----:B---3--:R-:W-:-:S04]  /*0d30*/  @P6 LOP3.LUT R3, R3, R22, RZ, 0x3c, !PT ;  /* 0x0000001603036212 */ /* 0x008fc800078e3cff */
[----:B--2---:R-:W-:Y:S02]  /*0d40*/  @P0 LOP3.LUT R3, R3, R26, RZ, 0x3c, !PT ;  /* 0x0000001a03030212 */ /* 0x004fe400078e3cff */
[----:B----4-:R-:W-:Y:S02]  /*0d50*/  @P6 LOP3.LUT R2, R2, R23, RZ, 0x3c, !PT ;  /* 0x0000001702026212 */ /* 0x010fe400078e3cff */
[----:B------:R-:W-:Y:S02]  /*0d60*/  @P6 LOP3.LUT R5, R5, R20, RZ, 0x3c, !PT ;  /* 0x0000001405056212 */ /* 0x000fe400078e3cff */
[----:B------:R-:W-:Y:S02]  /*0d70*/  @P0 LOP3.LUT R2, R2, R27, RZ, 0x3c, !PT ;  /* 0x0000001b02020212 */ /* 0x000fe400078e3cff */
[----:B------:R-:W-:Y:S02]  /*0d80*/  @P0 LOP3.LUT R4, R4, R25, RZ, 0x3c, !PT ;  /* 0x0000001904040212 */ /* 0x000fe400078e3cff */
[----:B------:R-:W-:Y:S01]  /*0d90*/  @P0 LOP3.LUT R5, R5, R24, RZ, 0x3c, !PT ;  /* 0x0000001805050212 */ /* 0x000fe200078e3cff */
[----:B------:R-:W-:Y:S06]  /*0da0*/  @P1 BRA `(.L_x_5) ;  /* 0xfffffff400481947 */ /* 0x000fec000383ffff */
[----:B------:R-:W-:-:S05]  /*0db0*/  VIADD R17, R17, 0x1 ;  /* 0x0000000111117836 */ /* 0x000fca0000000000 */
[----:B------:R-:W-:-:S13]  /*0dc0*/  ISETP.NE.AND P0, PT, R17, 0x5, PT ;  /* 0x000000051100780c */ /* 0x000fda0003f05270 */
[----:B------:R-:W-:Y:S05]  /*0dd0*/  @P0 BRA `(.L_x_6) ;  /* 0xfffffff400300947 */ /* 0x000fea000383ffff */
[----:B------:R1:W-:Y:S01]  /*0de0*/  STG.E.64 desc[UR4][R6.64+0x8], R4 ;  /* 0x0000080406007986 */ /* 0x0003e2000c101b04 */
[----:B------:R-:W-:Y:S01]  /*0df0*/  VIADD R14, R14, 0x1 ;  /* 0x000000010e0e7836 */ /* 0x000fe20000000000 */
[----:B------:R-:W-:Y:S02]  /*0e00*/  LOP3.LUT R11, R0, 0x3, RZ, 0xc0, !PT ;  /* 0x00000003000b7812 */ /* 0x000fe400078ec0ff */
[----:B------:R1:W-:Y:S02]  /*0e10*/  STG.E.64 desc[UR4][R6.64+0x10], R2 ;  /* 0x0000100206007986 */ /* 0x0003e4000c101b04 */
[----:B------:R-:W-:Y:S02]  /*0e20*/  ISETP.GE.U32.AND P0, PT, R14, R11, PT ;  /* 0x0000000b0e00720c */ /* 0x000fe40003f06070 */
[----:B------:R1:W-:Y:S11]  /*0e30*/  STG.E desc[UR4][R6.64+0x4], R15 ;  /* 0x0000040f06007986 */ /* 0x0003f6000c101904 */
[----:B------:R-:W-:Y:S05]  /*0e40*/  @!P0 BRA `(.L_x_7) ;  /* 0xfffffff400048947 */ /* 0x000fea000383ffff */
.L_x_4:
[----:B------:R-:W-:Y:S05]  /*0e50*/  BSYNC.RECONVERGENT B1 ;  /* 0x0000000000017941 */ /* 0x000fea0003800200 */
.L_x_3:
[----:B------:R-:W-:Y:S01]  /*0e60*/  ISETP.GT.U32.AND P0, PT, R0, 0x3, PT ;  /* 0x000000030000780c */ /* 0x000fe20003f04070 */
[----:B------:R-:W-:Y:S01]  /*0e70*/  VIADD R12, R12, 0x1 ;  /* 0x000000010c0c7836 */ /* 0x000fe20000000000 */
[--C-:B------:R-:W-:Y:S02]  /*0e80*/  SHF.R.U64 R0, R0, 0x2, R13.reuse ;  /* 0x0000000200007819 */ /* 0x100fe4000000120d */
[----:B------:R-:W-:Y:S02]  /*0e90*/  ISETP.GT.U32.AND.EX P0, PT, R13, RZ, PT, P0 ;  /* 0x000000ff0d00720c */ /* 0x000fe40003f04100 */
[----:B------:R-:W-:-:S11]  /*0ea0*/  SHF.R.U32.HI R13, RZ, 0x2, R13 ;  /* 0x00000002ff0d7819 */ /* 0x000fd6000001160d */
[----:B------:R-:W-:Y:S05]  /*0eb0*/  @P0 BRA `(.L_x_8) ;  /* 0xfffffff000c80947 */ /* 0x000fea000383ffff */
.L_x_2:
[----:B------:R-:W-:Y:S05]  /*0ec0*/  BSYNC.RECONVERGENT B0 ;  /* 0x0000000000007941 */ /* 0x000fea0003800200 */
.L_x_1:
[----:B------:R-:W-:Y:S04]  /*0ed0*/  STG.E.64 desc[UR4][R6.64+0x18], RZ ;  /* 0x000018ff06007986 */ /* 0x000fe8000c101b04 */
[----:B------:R-:W-:Y:S04]  /*0ee0*/  STG.E desc[UR4][R6.64+0x20], RZ ;  /* 0x000020ff06007986 */ /* 0x000fe8000c101904 */
[----:B------:R-:W-:Y:S01]  /*0ef0*/  STG.E.64 desc[UR4][R6.64+0x28], RZ ;  /* 0x000028ff06007986 */ /* 0x000fe2000c101b04 */
[----:B------:R-:W-:Y:S05]  /*0f00*/  EXIT ;  /* 0x000000000000794d */ /* 0x000fea0003800000 */
.L_x_9:
        /* <DEDUP_REMOVED lines=15> */
.L_x_11:


//--------------------- .nv.global.init           --------------------------
	.section	.nv.global.init,"aw",@progbits
	.align	4
.nv.global.init:
	.type		mrg32k3aM1SubSeq,@object
	.size		mrg32k3aM1SubSeq,(mrg32k3aM2SubSeq - mrg32k3aM1SubSeq)
mrg32k3aM1SubSeq:
        /*0000*/ 	.byte	0x0b, 0xcc, 0xee, 0x04, 0x73, 0x29, 0x8b, 0x6f, 0xf6, 0x53, 0x03, 0xf6, 0x23, 0xf6, 0xea, 0xda
        /* <DEDUP_REMOVED lines=125> */
	.type		mrg32k3aM2SubSeq,@object
	.size		mrg32k3aM2SubSeq,(mrg32k3aM1 - mrg32k3aM2SubSeq)
mrg32k3aM2SubSeq:
        /* <DEDUP_REMOVED lines=126> */
	.type		mrg32k3aM1,@object
	.size		mrg32k3aM1,(mrg32k3aM1Seq - mrg32k3aM1)
mrg32k3aM1:
        /* <DEDUP_REMOVED lines=144> */
	.type		mrg32k3aM1Seq,@object
	.size		mrg32k3aM1Seq,(mrg32k3aM2 - mrg32k3aM1Seq)
mrg32k3aM1Seq:
        /* <DEDUP_REMOVED lines=144> */
	.type		mrg32k3aM2,@object
	.size		mrg32k3aM2,(mrg32k3aM2Seq - mrg32k3aM2)
mrg32k3aM2:
        /* <DEDUP_REMOVED lines=144> */
	.type		mrg32k3aM2Seq,@object
	.size		mrg32k3aM2Seq,(precalc_xorwow_matrix - mrg32k3aM2Seq)
mrg32k3aM2Seq:
        /* <DEDUP_REMOVED lines=144> */
	.type		precalc_xorwow_matrix,@object
	.size		precalc_xorwow_matrix,(precalc_xorwow_offset_matrix - precalc_xorwow_matrix)
precalc_xorwow_matrix:
        /* <DEDUP_REMOVED lines=6400> */
	.type		precalc_xorwow_offset_matrix,@object
	.size		precalc_xorwow_offset_matrix,(.L_1 - precalc_xorwow_offset_matrix)
precalc_xorwow_offset_matrix:
        /* <DEDUP_REMOVED lines=6400> */
.L_1:


//--------------------- .nv.shared.reserved.0     --------------------------
	.section	.nv.shared.reserved.0,"aw",@nobits
	.weak		__nv_reservedSMEM_offset_0_alias
	.size		__nv_reservedSMEM_offset_0_alias, 0, 64
	.other		__nv_reservedSMEM_offset_0_alias,@"STO_CUDA_RESERVED_SHARED STV_DEFAULT"
__nv_reservedSMEM_offset_0_alias:
	.zero		0
	.zero		64


//--------------------- .nv.constant0._Z13kernel_randomPfiiP17curandStateXORWOW --------------------------
	.section	.nv.constant0._Z13kernel_randomPfiiP17curandStateXORWOW,"a",@progbits
	.sectionflags	@""
	.align	4
.nv.constant0._Z13kernel_randomPfiiP17curandStateXORWOW:
	.zero		920


//--------------------- .nv.constant0._Z17kernel_set_randomP17curandStateXORWOWil --------------------------
	.section	.nv.constant0._Z17kernel_set_randomP17curandStateXORWOWil,"a",@progbits
	.sectionflags	@""
	.align	4
.nv.constant0._Z17kernel_set_randomP17curandStateXORWOWil:
	.zero		920


//--------------------- SYMBOLS --------------------------

	.type		.nv.reservedSmem.offset0,@object
	.size		.nv.reservedSmem.offset0,0x4
